	.headerflags	@"EF_CUDA_TEXMODE_UNIFIED EF_CUDA_64BIT_ADDRESS EF_CUDA_ACCELERATORS EF_CUDA_SM90 EF_CUDA_VIRTUAL_SM(EF_CUDA_SM90)"
	.elftype	@"ET_EXEC"


//--------------------- .nv.info                  --------------------------
	.section	.nv.info,"",@"SHT_CUDA_INFO"
	.align	4


	//----- nvinfo : EIATTR_REGCOUNT
	.align		4
        /*0000*/ 	.byte	0x04, 0x2f
        /*0002*/ 	.short	(.L_3 - .L_2)
	.align		4
.L_2:
        /*0004*/ 	.word	index@(triton_poi_fused__native_batch_norm_legit_no_training_convolution_relu_9)
        /*0008*/ 	.word	0x0000001f


	//----- nvinfo : EIATTR_MIN_STACK_SIZE
	.align		4
.L_3:
        /*000c*/ 	.byte	0x04, 0x12
        /*000e*/ 	.short	(.L_5 - .L_4)
	.align		4
.L_4:
        /*0010*/ 	.word	index@(triton_poi_fused__native_batch_norm_legit_no_training_convolution_relu_9)
        /*0014*/ 	.word	0x00000000


	//----- nvinfo : EIATTR_FRAME_SIZE
	.align		4
.L_5:
        /*0018*/ 	.byte	0x04, 0x11
        /*001a*/ 	.short	(.L_7 - .L_6)
	.align		4
.L_6:
        /*001c*/ 	.word	index@(triton_poi_fused__native_batch_norm_legit_no_training_convolution_relu_9)
        /*0020*/ 	.word	0x00000000


	//----- nvinfo : EIATTR_MIN_STACK_SIZE
	.align		4
.L_7:
        /*0024*/ 	.byte	0x04, 0x12
        /*0026*/ 	.short	(.L_9 - .L_8)
	.align		4
.L_8:
        /*0028*/ 	.word	index@(triton_poi_fused__native_batch_norm_legit_no_training_convolution_relu_9)
        /*002c*/ 	.word	0x00000000
.L_9:


//--------------------- .nv.info.triton_poi_fused__native_batch_norm_legit_no_training_convolution_relu_9 --------------------------
	.section	.nv.info.triton_poi_fused__native_batch_norm_legit_no_training_convolution_relu_9,"",@"SHT_CUDA_INFO"
	.sectionflags	@""
	.align	4


	//----- nvinfo : EIATTR_CUDA_API_VERSION
	.align		4
        /*0000*/ 	.byte	0x04, 0x37
        /*0002*/ 	.short	(.L_11 - .L_10)
.L_10:
        /*0004*/ 	.word	0x0000007c


	//----- nvinfo : EIATTR_KPARAM_INFO
	.align		4
.L_11:
        /*0008*/ 	.byte	0x04, 0x17
        /*000a*/ 	.short	(.L_13 - .L_12)
.L_12:
        /*000c*/ 	.word	0x00000000
        /*0010*/ 	.short	0x0007
        /*0012*/ 	.short	0x0038
        /*0014*/ 	.byte	0x00, 0xf0, 0x11, 0x00


	//----- nvinfo : EIATTR_KPARAM_INFO
	.align		4
.L_13:
        /*0018*/ 	.byte	0x04, 0x17
        /*001a*/ 	.short	(.L_15 - .L_14)
.L_14:
        /*001c*/ 	.word	0x00000000
        /*0020*/ 	.short	0x0006
        /*0022*/ 	.short	0x0030
        /*0024*/ 	.byte	0x00, 0xf4, 0x21, 0x00


	//----- nvinfo : EIATTR_KPARAM_INFO
	.align		4
.L_15:
        /*0028*/ 	.byte	0x04, 0x17
        /*002a*/ 	.short	(.L_17 - .L_16)
.L_16:
        /*002c*/ 	.word	0x00000000
        /*0030*/ 	.short	0x0005
        /*0032*/ 	.short	0x0028
        /*0034*/ 	.byte	0x00, 0xf4, 0x21, 0x00


	//----- nvinfo : EIATTR_KPARAM_INFO
	.align		4
.L_17:
        /*0038*/ 	.byte	0x04, 0x17
        /*003a*/ 	.short	(.L_19 - .L_18)
.L_18:
        /*003c*/ 	.word	0x00000000
        /*0040*/ 	.short	0x0004
        /*0042*/ 	.short	0x0020
        /*0044*/ 	.byte	0x00, 0xf4, 0x21, 0x00


	//----- nvinfo : EIATTR_KPARAM_INFO
	.align		4
.L_19:
        /*0048*/ 	.byte	0x04, 0x17
        /*004a*/ 	.short	(.L_21 - .L_20)
.L_20:
        /*004c*/ 	.word	0x00000000
        /*0050*/ 	.short	0x0003
        /*0052*/ 	.short	0x0018
        /*0054*/ 	.byte	0x00, 0xf4, 0x21, 0x00


	//----- nvinfo : EIATTR_KPARAM_INFO
	.align		4
.L_21:
        /*0058*/ 	.byte	0x04, 0x17
        /*005a*/ 	.short	(.L_23 - .L_22)
.L_22:
        /*005c*/ 	.word	0x00000000
        /*0060*/ 	.short	0x0002
        /*0062*/ 	.short	0x0010
        /*0064*/ 	.byte	0x00, 0xf4, 0x21, 0x00


	//----- nvinfo : EIATTR_KPARAM_INFO
	.align		4
.L_23:
        /*0068*/ 	.byte	0x04, 0x17
        /*006a*/ 	.short	(.L_25 - .L_24)
.L_24:
        /*006c*/ 	.word	0x00000000
        /*0070*/ 	.short	0x0001
        /*0072*/ 	.short	0x0008
        /*0074*/ 	.byte	0x00, 0xf4, 0x21, 0x00


	//----- nvinfo : EIATTR_KPARAM_INFO
	.align		4
.L_25:
        /*0078*/ 	.byte	0x04, 0x17
        /*007a*/ 	.short	(.L_27 - .L_26)
.L_26:
        /*007c*/ 	.word	0x00000000
        /*0080*/ 	.short	0x0000
        /*0082*/ 	.short	0x0000
        /*0084*/ 	.byte	0x00, 0xf4, 0x21, 0x00


	//----- nvinfo : EIATTR_SPARSE_MMA_MASK
	.align		4
.L_27:
        /*0088*/ 	.byte	0x03, 0x50
        /*008a*/ 	.short	0x0000


	//----- nvinfo : EIATTR_MAXREG_COUNT
	.align		4
        /*008c*/ 	.byte	0x03, 0x1b
        /*008e*/ 	.short	0x00ff


	//----- nvinfo : EIATTR_EXIT_INSTR_OFFSETS
	.align		4
        /*0090*/ 	.byte	0x04, 0x1c
        /*0092*/ 	.short	(.L_29 - .L_28)


	//   ....[0]....
.L_28:
        /*0094*/ 	.word	0x00000630


	//----- nvinfo : EIATTR_REQNTID
	.align		4
.L_29:
        /*0098*/ 	.byte	0x04, 0x10
        /*009a*/ 	.short	(.L_31 - .L_30)
.L_30:
        /*009c*/ 	.word	0x00000080
        /*00a0*/ 	.word	0x00000001
        /*00a4*/ 	.word	0x00000001


	//----- nvinfo : EIATTR_CBANK_PARAM_SIZE
	.align		4
.L_31:
        /*00a8*/ 	.byte	0x03, 0x19
        /*00aa*/ 	.short	0x003c


	//----- nvinfo : EIATTR_PARAM_CBANK
	.align		4
        /*00ac*/ 	.byte	0x04, 0x0a
        /*00ae*/ 	.short	(.L_33 - .L_32)
	.align		4
.L_32:
        /*00b0*/ 	.word	index@(.nv.constant0.triton_poi_fused__native_batch_norm_legit_no_training_convolution_relu_9)
        /*00b4*/ 	.short	0x0210
        /*00b6*/ 	.short	0x003c


	//----- nvinfo : EIATTR_SW_WAR
	.align		4
.L_33:
        /*00b8*/ 	.byte	0x04, 0x36
        /*00ba*/ 	.short	(.L_35 - .L_34)
.L_34:
        /*00bc*/ 	.word	0x00000008
.L_35:


//--------------------- .nv.callgraph             --------------------------
	.section	.nv.callgraph,"",@"SHT_CUDA_CALLGRAPH"
	.align	4
	.sectionentsize	8
	.align		4
        /*0000*/ 	.word	0x00000000
	.align		4
        /*0004*/ 	.word	0xffffffff
	.align		4
        /*0008*/ 	.word	0x00000000
	.align		4
        /*000c*/ 	.word	0xfffffffe
	.align		4
        /*0010*/ 	.word	0x00000000
	.align		4
        /*0014*/ 	.word	0xfffffffd
	.align		4
        /*0018*/ 	.word	0x00000000
	.align		4
        /*001c*/ 	.word	0xfffffffc


//--------------------- .nv.constant4             --------------------------
	.section	.nv.constant4,"a",@progbits
	.align	8
	.align		8
.nv.constant4:
        /*0000*/ 	.dword	_$_str
	.align		8
        /*0008*/ 	.dword	_$_str_$_2


//--------------------- .text.triton_poi_fused__native_batch_norm_legit_no_training_convolution_relu_9 --------------------------
	.section	.text.triton_poi_fused__native_batch_norm_legit_no_training_convolution_relu_9,"ax",@progbits
	.align	128
        .global         triton_poi_fused__native_batch_norm_legit_no_training_convolution_relu_9
        .type           triton_poi_fused__native_batch_norm_legit_no_training_convolution_relu_9,@function
        .size           triton_poi_fused__native_batch_norm_legit_no_training_convolution_relu_9,(.L_x_1 - triton_poi_fused__native_batch_norm_legit_no_training_convolution_relu_9)
        .other          triton_poi_fused__native_batch_norm_legit_no_training_convolution_relu_9,@"STO_CUDA_ENTRY STV_DEFAULT"
triton_poi_fused__native_batch_norm_legit_no_training_convolution_relu_9:
.text.triton_poi_fused__native_batch_norm_legit_no_training_convolution_relu_9:
[----:B------:R-:W-:Y:S01]  /*0000*/  LDC R1, c[0x0][0x28] ;  /* 0x00000a00ff017b82 */ /* 0x000fe20000000800 */
[----:B------:R-:W1:Y:S07]  /*0010*/  S2R R0, SR_TID.X ;  /* 0x0000000000007919 */ /* 0x000e6e0000002100 */
[----:B------:R-:W2:Y:S01]  /*0020*/  LDC.64 R4, c[0x0][0x228] ;  /* 0x00008a00ff047b82 */ /* 0x000ea20000000a00 */
[----:B------:R-:W-:Y:S01]  /*0030*/  ULDC.64 UR4, c[0x0][0x208] ;  /* 0x0000820000047ab9 */ /* 0x000fe20000000a00 */
[----:B------:R-:W3:Y:S01]  /*0040*/  S2R R7, SR_CTAID.X ;  /* 0x0000000000077919 */ /* 0x000ee20000002500 */
[----:B------:R-:W-:-:S05]  /*0050*/  HFMA2.MMA R18, -RZ, RZ, 1.625, 0 ;  /* 0x3e800000ff127435 */ /* 0x000fca00000001ff */
[----:B------:R-:W4:Y:S08]  /*0060*/  LDC.64 R8, c[0x0][0x218] ;  /* 0x00008600ff087b82 */ /* 0x000f300000000a00 */
[----:B------:R-:W5:Y:S08]  /*0070*/  LDC.64 R26, c[0x0][0x210] ;  /* 0x00008400ff1a7b82 */ /* 0x000f700000000a00 */
[----:B------:R-:W5:Y:S01]  /*0080*/  LDC.64 R12, c[0x0][0x220] ;  /* 0x00008800ff0c7b82 */ /* 0x000f620000000a00 */
[----:B-1----:R-:W-:-:S07]  /*0090*/  SHF.L.U32 R0, R0, 0x2, RZ ;  /* 0x0000000200007819 */ /* 0x002fce00000006ff */
[----:B------:R-:W1:Y:S01]  /*00a0*/  LDC.64 R16, c[0x0][0x230] ;  /* 0x00008c00ff107b82 */ /* 0x000e620000000a00 */
[----:B---3--:R-:W-:Y:S02]  /*00b0*/  SHF.R.S32.HI R3, RZ, 0x16, R7 ;  /* 0x00000016ff037819 */ /* 0x008fe40000011407 */
[----:B------:R-:W-:Y:S02]  /*00c0*/  LOP3.LUT R0, R0, 0x1fc, RZ, 0xc0, !PT ;  /* 0x000001fc00007812 */ /* 0x000fe400078ec0ff */
[----:B------:R-:W-:-:S03]  /*00d0*/  SGXT R3, R3, 0x1 ;  /* 0x000000010303781a */ /* 0x000fc60000000200 */
[----:B------:R-:W3:Y:S01]  /*00e0*/  LDC.64 R20, c[0x0][0x238] ;  /* 0x00008e00ff147b82 */ /* 0x000ee20000000a00 */
[----:B------:R-:W-:-:S04]  /*00f0*/  LEA R0, R7, R0, 0x9 ;  /* 0x0000000007007211 */ /* 0x000fc800078e48ff */
[----:B------:R-:W-:-:S04]  /*0100*/  LEA.HI R3, R3, R0, RZ, 0x6 ;  /* 0x0000000003037211 */ /* 0x000fc800078f30ff */
[----:B------:R-:W-:-:S04]  /*0110*/  LOP3.LUT R3, R3, 0xffffffc0, RZ, 0xc0, !PT ;  /* 0xffffffc003037812 */ /* 0x000fc800078ec0ff */
[----:B------:R-:W-:-:S05]  /*0120*/  IADD3 R23, R0, -R3, RZ ;  /* 0x8000000300177210 */ /* 0x000fca0007ffe0ff */
[----:B--2---:R-:W-:-:S06]  /*0130*/  IMAD.WIDE R4, R23, 0x4, R4 ;  /* 0x0000000417047825 */ /* 0x004fcc00078e0204 */
[----:B------:R-:W2:Y:S01]  /*0140*/  LDG.E.EL.128 R4, desc[UR4][R4.64] ;  /* 0x0000000404047981 */ /* 0x000ea2000c2e1d00 */
[----:B----4-:R-:W-:-:S04]  /*0150*/  IMAD.WIDE R8, R23, 0x4, R8 ;  /* 0x0000000417087825 */ /* 0x010fc800078e0208 */
[----:B-----5:R-:W-:Y:S02]  /*0160*/  IMAD.WIDE R26, R0, 0x4, R26 ;  /* 0x00000004001a7825 */ /* 0x020fe400078e021a */
[----:B------:R-:W4:Y:S02]  /*0170*/  LDG.E.EL.128 R8, desc[UR4][R8.64] ;  /* 0x0000000408087981 */ /* 0x000f24000c2e1d00 */
[----:B0-----:R-:W-:-:S04]  /*0180*/  IMAD.WIDE R12, R23, 0x4, R12 ;  /* 0x00000004170c7825 */ /* 0x001fc800078e020c */
[----:B-1----:R-:W-:-:S04]  /*0190*/  IMAD.WIDE R16, R23, 0x4, R16 ;  /* 0x0000000417107825 */ /* 0x002fc800078e0210 */
[----:B---3--:R-:W-:-:S04]  /*01a0*/  IMAD.WIDE R20, R23, 0x4, R20 ;  /* 0x0000000417147825 */ /* 0x008fc800078e0214 */
[----:B--2---:R-:W-:Y:S01]  /*01b0*/  FADD R2, R4, 9.9999997473787516356e-06 ;  /* 0x3727c5ac04027421 */ /* 0x004fe20000000000 */
[----:B------:R-:W-:Y:S01]  /*01c0*/  FADD R3, R5, 9.9999997473787516356e-06 ;  /* 0x3727c5ac05037421 */ /* 0x000fe20000000000 */
[----:B------:R-:W-:Y:S01]  /*01d0*/  FADD R6, R6, 9.9999997473787516356e-06 ;  /* 0x3727c5ac06067421 */ /* 0x000fe20000000000 */
[----:B------:R-:W-:-:S03]  /*01e0*/  FADD R7, R7, 9.9999997473787516356e-06 ;  /* 0x3727c5ac07077421 */ /* 0x000fc60000000000 */
[----:B------:R-:W0:Y:S08]  /*01f0*/  MUFU.SQRT R2, R2 ;  /* 0x0000000200027308 */ /* 0x000e300000002000 */
[----:B------:R-:W1:Y:S01]  /*0200*/  MUFU.SQRT R3, R3 ;  /* 0x0000000300037308 */ /* 0x000e620000002000 */
[----:B0-----:R-:W-:-:S07]  /*0210*/  FSETP.GT.AND P6, PT, R2, 8.50705917302346158658e+37, PT ;  /* 0x7e8000000200780b */ /* 0x001fce0003fc4000 */
[----:B------:R-:W0:Y:S01]  /*0220*/  MUFU.SQRT R24, R6 ;  /* 0x0000000600187308 */ /* 0x000e220000002000 */
[----:B------:R-:W-:Y:S02]  /*0230*/  FSETP.GEU.AND P5, PT, R2, 1.175494350822287508e-38, PT ;  /* 0x008000000200780b */ /* 0x000fe40003fae000 */
[----:B------:R-:W-:Y:S02]  /*0240*/  FSEL R5, R18, 1, P6 ;  /* 0x3f80000012057808 */ /* 0x000fe40003000000 */
[----:B-1----:R-:W-:-:S03]  /*0250*/  FSETP.GT.AND P4, PT, R3, 8.50705917302346158658e+37, PT ;  /* 0x7e8000000300780b */ /* 0x002fc60003f84000 */
[----:B------:R-:W1:Y:S01]  /*0260*/  MUFU.SQRT R22, R7 ;  /* 0x0000000700167308 */ /* 0x000e620000002000 */
[----:B------:R-:W-:Y:S01]  /*0270*/  FSETP.GEU.AND P3, PT, R3, 1.175494350822287508e-38, PT ;  /* 0x008000000300780b */ /* 0x000fe20003f6e000 */
[----:B------:R-:W-:-:S04]  /*0280*/  @P6 FMUL R2, R2, 0.25 ;  /* 0x3e80000002026820 */ /* 0x000fc80000400000 */
[----:B------:R-:W-:Y:S01]  /*0290*/  @!P5 FMUL R5, R5, 16777216 ;  /* 0x4b8000000505d820 */ /* 0x000fe20000400000 */
[----:B0-----:R-:W-:Y:S01]  /*02a0*/  FSETP.GT.AND P2, PT, R24, 8.50705917302346158658e+37, PT ;  /* 0x7e8000001800780b */ /* 0x001fe20003f44000 */
[----:B------:R-:W-:Y:S01]  /*02b0*/  @!P5 FMUL R2, R2, 16777216 ;  /* 0x4b8000000202d820 */ /* 0x000fe20000400000 */
[----:B------:R-:W-:Y:S01]  /*02c0*/  FSETP.GEU.AND P0, PT, R24, 1.175494350822287508e-38, PT ;  /* 0x008000001800780b */ /* 0x000fe20003f0e000 */
[----:B------:R-:W-:-:S04]  /*02d0*/  @P4 FMUL R3, R3, 0.25 ;  /* 0x3e80000003034820 */ /* 0x000fc80000400000 */
[----:B------:R-:W0:Y:S01]  /*02e0*/  MUFU.RCP R2, R2 ;  /* 0x0000000200027308 */ /* 0x000e220000001000 */
[C---:B-1----:R-:W-:Y:S01]  /*02f0*/  FSETP.GT.AND P1, PT, R22.reuse, 8.50705917302346158658e+37, PT ;  /* 0x7e8000001600780b */ /* 0x042fe20003f24000 */
[----:B------:R-:W-:Y:S01]  /*0300*/  @!P3 FMUL R3, R3, 16777216 ;  /* 0x4b8000000303b820 */ /* 0x000fe20000400000 */
[----:B------:R-:W-:-:S03]  /*0310*/  FSETP.GEU.AND P6, PT, R22, 1.175494350822287508e-38, PT ;  /* 0x008000001600780b */ /* 0x000fc60003fce000 */
[----:B------:R-:W-:Y:S02]  /*0320*/  @P2 FMUL R24, R24, 0.25 ;  /* 0x3e80000018182820 */ /* 0x000fe40000400000 */
[----:B------:R-:W1:Y:S02]  /*0330*/  MUFU.RCP R3, R3 ;  /* 0x0000000300037308 */ /* 0x000e640000001000 */
[----:B------:R-:W-:-:S04]  /*0340*/  @!P0 FMUL R24, R24, 16777216 ;  /* 0x4b80000018188820 */ /* 0x000fc80000400000 */
[----:B------:R-:W-:Y:S01]  /*0350*/  @P1 FMUL R22, R22, 0.25 ;  /* 0x3e80000016161820 */ /* 0x000fe20000400000 */
[----:B------:R-:W-:Y:S01]  /*0360*/  FSEL R14, R18, 1, P4 ;  /* 0x3f800000120e7808 */ /* 0x000fe20002000000 */
[----:B0-----:R-:W-:Y:S02]  /*0370*/  FMUL R2, R2, R5 ;  /* 0x0000000502027220 */ /* 0x001fe40000400000 */
[----:B------:R-:W-:Y:S01]  /*0380*/  @!P6 FMUL R22, R22, 16777216 ;  /* 0x4b8000001616e820 */ /* 0x000fe20000400000 */
[----:B------:R-:W4:Y:S01]  /*0390*/  LDG.E.128 R4, desc[UR4][R26.64] ;  /* 0x000000041a047981 */ /* 0x000f22000c1e1d00 */
[----:B------:R-:W0:Y:S01]  /*03a0*/  MUFU.RCP R24, R24 ;  /* 0x0000001800187308 */ /* 0x000e220000001000 */
[----:B------:R-:W-:Y:S01]  /*03b0*/  @!P3 FMUL R14, R14, 16777216 ;  /* 0x4b8000000e0eb820 */ /* 0x000fe20000400000 */
[----:B------:R-:W-:-:S06]  /*03c0*/  FSEL R19, R18, 1, P2 ;  /* 0x3f80000012137808 */ /* 0x000fcc0001000000 */
[----:B------:R2:W3:Y:S01]  /*03d0*/  MUFU.RCP R25, R22 ;  /* 0x0000001600197308 */ /* 0x0004e20000001000 */
[----:B------:R-:W-:Y:S01]  /*03e0*/  FSEL R18, R18, 1, P1 ;  /* 0x3f80000012127808 */ /* 0x000fe20000800000 */
[----:B-1----:R-:W-:Y:S02]  /*03f0*/  FMUL R3, R3, R14 ;  /* 0x0000000e03037220 */ /* 0x002fe40000400000 */
[----:B------:R-:W5:Y:S01]  /*0400*/  LDG.E.EL.128 R12, desc[UR4][R12.64] ;  /* 0x000000040c0c7981 */ /* 0x000f62000c2e1d00 */
[----:B------:R-:W-:Y:S01]  /*0410*/  @!P0 FMUL R19, R19, 16777216 ;  /* 0x4b80000013138820 */ /* 0x000fe20000400000 */
[----:B------:R-:W-:-:S03]  /*0420*/  @!P6 FMUL R18, R18, 16777216 ;  /* 0x4b8000001212e820 */ /* 0x000fc60000400000 */
[----:B0-----:R-:W-:Y:S01]  /*0430*/  FMUL R24, R24, R19 ;  /* 0x0000001318187220 */ /* 0x001fe20000400000 */
[----:B--2---:R-:W2:Y:S01]  /*0440*/  LDG.E.EL.128 R20, desc[UR4][R20.64] ;  /* 0x0000000414147981 */ /* 0x004ea2000c2e1d00 */
[----:B---3--:R-:W-:-:S03]  /*0450*/  FMUL R25, R25, R18 ;  /* 0x0000001219197220 */ /* 0x008fc60000400000 */
[----:B------:R-:W2:Y:S01]  /*0460*/  LDG.E.EL.128 R16, desc[UR4][R16.64] ;  /* 0x0000000410107981 */ /* 0x000ea2000c2e1d00 */
[----:B----4-:R-:W-:Y:S01]  /*0470*/  FADD R7, R7, R11 ;  /* 0x0000000b07077221 */ /* 0x010fe20000000000 */
[----:B------:R-:W-:Y:S02]  /*0480*/  FADD R6, R6, R10 ;  /* 0x0000000a06067221 */ /* 0x000fe40000000000 */
[----:B------:R-:W0:Y:S01]  /*0490*/  LDC.64 R10, c[0x0][0x240] ;  /* 0x00009000ff0a7b82 */ /* 0x000e220000000a00 */
[----:B------:R-:W-:Y:S01]  /*04a0*/  FADD R5, R5, R9 ;  /* 0x0000000905057221 */ /* 0x000fe20000000000 */
[----:B------:R-:W-:Y:S01]  /*04b0*/  FADD R4, R4, R8 ;  /* 0x0000000804047221 */ /* 0x000fe20000000000 */
[----:B-----5:R-:W-:Y:S01]  /*04c0*/  FADD R28, -R15, R7 ;  /* 0x000000070f1c7221 */ /* 0x020fe20000000100 */
[----:B------:R-:W-:Y:S01]  /*04d0*/  FADD R15, -R14, R6 ;  /* 0x000000060e0f7221 */ /* 0x000fe20000000100 */
[----:B------:R-:W-:Y:S01]  /*04e0*/  FADD R14, -R13, R5 ;  /* 0x000000050d0e7221 */ /* 0x000fe20000000100 */
[----:B------:R-:W-:Y:S01]  /*04f0*/  FADD R9, -R12, R4 ;  /* 0x000000040c097221 */ /* 0x000fe20000000100 */
[----:B------:R-:W-:Y:S01]  /*0500*/  FMUL R8, R25, R28 ;  /* 0x0000001c19087220 */ /* 0x000fe20000400000 */
[----:B------:R-:W-:Y:S01]  /*0510*/  FMUL R15, R24, R15 ;  /* 0x0000000f180f7220 */ /* 0x000fe20000400000 */
[----:B------:R-:W-:Y:S01]  /*0520*/  FMUL R14, R3, R14 ;  /* 0x0000000e030e7220 */ /* 0x000fe20000400000 */
[----:B------:R-:W-:Y:S01]  /*0530*/  FMUL R9, R2, R9 ;  /* 0x0000000902097220 */ /* 0x000fe20000400000 */
[----:B--2---:R-:W-:Y:S01]  /*0540*/  FFMA R8, R19, R8, R23 ;  /* 0x0000000813087223 */ /* 0x004fe20000000017 */
[----:B------:R-:W-:Y:S01]  /*0550*/  FFMA R15, R18, R15, R22 ;  /* 0x0000000f120f7223 */ /* 0x000fe20000000016 */
[----:B------:R-:W-:Y:S01]  /*0560*/  FFMA R14, R17, R14, R21 ;  /* 0x0000000e110e7223 */ /* 0x000fe20000000015 */
[----:B------:R-:W-:-:S02]  /*0570*/  FFMA R16, R16, R9, R20 ;  /* 0x0000000910107223 */ /* 0x000fc40000000014 */
[----:B------:R-:W-:Y:S02]  /*0580*/  FSETP.GEU.AND P0, PT, R8, RZ, PT ;  /* 0x000000ff0800720b */ /* 0x000fe40003f0e000 */
[C---:B------:R-:W-:Y:S02]  /*0590*/  FSETP.GEU.AND P1, PT, R15.reuse, RZ, PT ;  /* 0x000000ff0f00720b */ /* 0x040fe40003f2e000 */
[----:B------:R-:W-:Y:S02]  /*05a0*/  FSETP.GEU.AND P2, PT, R14, RZ, PT ;  /* 0x000000ff0e00720b */ /* 0x000fe40003f4e000 */
[----:B------:R-:W-:Y:S01]  /*05b0*/  FSETP.GEU.AND P3, PT, R16, RZ, PT ;  /* 0x000000ff1000720b */ /* 0x000fe20003f6e000 */
[----:B0-----:R-:W-:Y:S01]  /*05c0*/  IMAD.WIDE R2, R0, 0x4, R10 ;  /* 0x0000000400027825 */ /* 0x001fe200078e020a */
[----:B------:R-:W-:Y:S02]  /*05d0*/  SEL R11, R8, RZ, P0 ;  /* 0x000000ff080b7207 */ /* 0x000fe40000000000 */
[----:B------:R-:W-:-:S02]  /*05e0*/  SEL R10, R15, RZ, P1 ;  /* 0x000000ff0f0a7207 */ /* 0x000fc40000800000 */
[----:B------:R-:W-:Y:S02]  /*05f0*/  SEL R9, R14, RZ, P2 ;  /* 0x000000ff0e097207 */ /* 0x000fe40001000000 */
[----:B------:R-:W-:Y:S01]  /*0600*/  SEL R8, R16, RZ, P3 ;  /* 0x000000ff10087207 */ /* 0x000fe20001800000 */
[----:B------:R-:W-:Y:S04]  /*0610*/  STG.E.128 desc[UR4][R26.64], R4 ;  /* 0x000000041a007986 */ /* 0x000fe8000c101d04 */
[----:B------:R-:W-:Y:S01]  /*0620*/  STG.E.128 desc[UR4][R2.64], R8 ;  /* 0x0000000802007986 */ /* 0x000fe2000c101d04 */
[----:B------:R-:W-:Y:S05]  /*0630*/  EXIT ;  /* 0x000000000000794d */ /* 0x000fea0003800000 */
.L_x_0:
[----:B------:R-:W-:-:S00]  /*0640*/  BRA `(.L_x_0) ;  /* 0xfffffffc00fc7947 */ /* 0x000fc0000383ffff */
[----:B------:R-:W-:-:S00]  /*0650*/  NOP ;  /* 0x0000000000007918 */ /* 0x000fc00000000000 */
        /* <DEDUP_REMOVED lines=10> */
.L_x_1:


//--------------------- .nv.global.init           --------------------------
	.section	.nv.global.init,"aw",@progbits
.nv.global.init:
	.type		_$_str,@object
	.size		_$_str,(_$_str_$_2 - _$_str)
_$_str:
        /*0000*/ 	.byte	0x5f, 0x5f, 0x43, 0x55, 0x44, 0x41, 0x5f, 0x46, 0x54, 0x5a, 0x00
	.type		_$_str_$_2,@object
	.size		_$_str_$_2,(.L_1 - _$_str_$_2)
_$_str_$_2:
        /*000b*/ 	.byte	0x5f, 0x5f, 0x43, 0x55, 0x44, 0x41, 0x5f, 0x50, 0x52, 0x45, 0x43, 0x5f, 0x53, 0x51, 0x52, 0x54
        /*001b*/ 	.byte	0x00
.L_1:


//--------------------- .nv.constant0.triton_poi_fused__native_batch_norm_legit_no_training_convolution_relu_9 --------------------------
	.section	.nv.constant0.triton_poi_fused__native_batch_norm_legit_no_training_convolution_relu_9,"a",@progbits
	.sectionflags	@""
	.align	4
.nv.constant0.triton_poi_fused__native_batch_norm_legit_no_training_convolution_relu_9:
	.zero		588
